//
// Generated by NVIDIA NVVM Compiler
//
// Compiler Build ID: CL-36424714
// Cuda compilation tools, release 13.0, V13.0.88
// Based on NVVM 20.0.0
//

.version 9.0
.target sm_100
.address_size 64

	// .globl	_Z3msePfS_S_i

.visible .entry _Z3msePfS_S_i(
	.param .u64 .ptr .align 1 _Z3msePfS_S_i_param_0,
	.param .u64 .ptr .align 1 _Z3msePfS_S_i_param_1,
	.param .u64 .ptr .align 1 _Z3msePfS_S_i_param_2,
	.param .u32 _Z3msePfS_S_i_param_3
)
{
	.reg .pred 	%p<2>;
	.reg .b32 	%r<6>;
	.reg .b32 	%f<5>;
	.reg .b64 	%rd<11>;

	ld.param.u64 	%rd1, [_Z3msePfS_S_i_param_0];
	ld.param.u64 	%rd2, [_Z3msePfS_S_i_param_1];
	ld.param.u64 	%rd3, [_Z3msePfS_S_i_param_2];
	ld.param.u32 	%r2, [_Z3msePfS_S_i_param_3];
	mov.u32 	%r3, %ctaid.x;
	mov.u32 	%r4, %ntid.x;
	mov.u32 	%r5, %tid.x;
	mad.lo.s32 	%r1, %r3, %r4, %r5;
	setp.ge.s32 	%p1, %r1, %r2;
	@%p1 bra 	$L__BB0_2;
	cvta.to.global.u64 	%rd4, %rd1;
	cvta.to.global.u64 	%rd5, %rd2;
	cvta.to.global.u64 	%rd6, %rd3;
	mul.wide.s32 	%rd7, %r1, 4;
	add.s64 	%rd8, %rd4, %rd7;
	ld.global.f32 	%f1, [%rd8];
	add.s64 	%rd9, %rd5, %rd7;
	ld.global.f32 	%f2, [%rd9];
	sub.f32 	%f3, %f1, %f2;
	mul.f32 	%f4, %f3, %f3;
	add.s64 	%rd10, %rd6, %rd7;
	st.global.f32 	[%rd10], %f4;
$L__BB0_2:
	ret;

}


// ===== COMPILED SASS (sm_100) =====

	.target	sm_100

	.elftype	@"ET_EXEC"


//--------------------- .note.nv.tkinfo           --------------------------
	.section	.note.nv.tkinfo,"",@"SHT_NOTE"
	.sectionflags	@"SHF_NOTE_NV_TKINFO"
	.tkinfo
        /*0018*/ 	.word	0x00000002
        /*0030*/ 	.string	""
        /*0030*/ 	.string	"ptxas"
        /*0030*/ 	.string	"Cuda compilation tools, release 13.0, V13.0.88"
        /*0030*/ 	.string	"Build cuda_13.0.r13.0/compiler.36424714_0"
        /*0030*/ 	.string	"-arch sm_100 -m 64 "



//--------------------- .note.nv.cuinfo           --------------------------
	.section	.note.nv.cuinfo,"",@"SHT_NOTE"
	.sectionflags	@"SHF_NOTE_NV_CUINFO"
        /*0018*/ 	.short	0x0002
        /*001a*/ 	.short	0x0064
        /*001c*/ 	.short	0x0082
	.zero		2


//--------------------- .nv.info                  --------------------------
	.section	.nv.info,"",@"SHT_CUDA_INFO"
	.align	4


	//----- nvinfo : EIATTR_REGCOUNT
	.align		4
        /*0000*/ 	.byte	0x04, 0x2f
        /*0002*/ 	.short	(.L_1 - .L_0)
	.align		4
.L_0:
        /*0004*/ 	.word	index@(_Z3msePfS_S_i)
        /*0008*/ 	.word	0x0000000c


	//----- nvinfo : EIATTR_FRAME_SIZE
	.align		4
.L_1:
        /*000c*/ 	.byte	0x04, 0x11
        /*000e*/ 	.short	(.L_3 - .L_2)
	.align		4
.L_2:
        /*0010*/ 	.word	index@(_Z3msePfS_S_i)
        /*0014*/ 	.word	0x00000000


	//----- nvinfo : EIATTR_MIN_STACK_SIZE
	.align		4
.L_3:
        /*0018*/ 	.byte	0x04, 0x12
        /*001a*/ 	.short	(.L_5 - .L_4)
	.align		4
.L_4:
        /*001c*/ 	.word	index@(_Z3msePfS_S_i)
        /*0020*/ 	.word	0x00000000
.L_5:


//--------------------- .nv.compat                --------------------------
	.section	.nv.compat,"",@"SHT_CUDA_COMPAT_INFO"
	.align	4
        /*0000*/ 	.byte	0x02, 0x09, 0x00, 0x00, 0x02, 0x02, 0x01, 0x00, 0x02, 0x05, 0x05, 0x00, 0x03, 0x07, 0x01, 0x01
        /*0010*/ 	.byte	0x02, 0x03, 0x00, 0x00, 0x02, 0x06, 0x01, 0x00, 0x04, 0x0b, 0x08, 0x00, 0x09, 0x00, 0x00, 0x00
        /*0020*/ 	.byte	0x00, 0x00, 0x00, 0x00


//--------------------- .nv.info._Z3msePfS_S_i    --------------------------
	.section	.nv.info._Z3msePfS_S_i,"",@"SHT_CUDA_INFO"
	.sectionflags	@""
	.align	4


	//----- nvinfo : EIATTR_CUDA_API_VERSION
	.align		4
        /*0000*/ 	.byte	0x04, 0x37
        /*0002*/ 	.short	(.L_7 - .L_6)
.L_6:
        /*0004*/ 	.word	0x00000082


	//----- nvinfo : EIATTR_KPARAM_INFO
	.align		4
.L_7:
        /*0008*/ 	.byte	0x04, 0x17
        /*000a*/ 	.short	(.L_9 - .L_8)
.L_8:
        /*000c*/ 	.word	0x00000000
        /*0010*/ 	.short	0x0003
        /*0012*/ 	.short	0x0018
        /*0014*/ 	.byte	0x00, 0xf0, 0x11, 0x00


	//----- nvinfo : EIATTR_KPARAM_INFO
	.align		4
.L_9:
        /*0018*/ 	.byte	0x04, 0x17
        /*001a*/ 	.short	(.L_11 - .L_10)
.L_10:
        /*001c*/ 	.word	0x00000000
        /*0020*/ 	.short	0x0002
        /*0022*/ 	.short	0x0010
        /*0024*/ 	.byte	0x00, 0xf5, 0x21, 0x00


	//----- nvinfo : EIATTR_KPARAM_INFO
	.align		4
.L_11:
        /*0028*/ 	.byte	0x04, 0x17
        /*002a*/ 	.short	(.L_13 - .L_12)
.L_12:
        /*002c*/ 	.word	0x00000000
        /*0030*/ 	.short	0x0001
        /*0032*/ 	.short	0x0008
        /*0034*/ 	.byte	0x00, 0xf5, 0x21, 0x00


	//----- nvinfo : EIATTR_KPARAM_INFO
	.align		4
.L_13:
        /*0038*/ 	.byte	0x04, 0x17
        /*003a*/ 	.short	(.L_15 - .L_14)
.L_14:
        /*003c*/ 	.word	0x00000000
        /*0040*/ 	.short	0x0000
        /*0042*/ 	.short	0x0000
        /*0044*/ 	.byte	0x00, 0xf5, 0x21, 0x00


	//----- nvinfo : EIATTR_SPARSE_MMA_MASK
	.align		4
.L_15:
        /*0048*/ 	.byte	0x03, 0x50
        /*004a*/ 	.short	0x0000


	//----- nvinfo : EIATTR_MAXREG_COUNT
	.align		4
        /*004c*/ 	.byte	0x03, 0x1b
        /*004e*/ 	.short	0x00ff


	//----- nvinfo : EIATTR_MERCURY_ISA_VERSION
	.align		4
        /*0050*/ 	.byte	0x03, 0x5f
        /*0052*/ 	.short	0x0101


	//----- nvinfo : EIATTR_VRC_CTA_INIT_COUNT
	.align		4
        /*0054*/ 	.byte	0x02, 0x4a
	.zero		1
	.zero		1


	//----- nvinfo : EIATTR_EXIT_INSTR_OFFSETS
	.align		4
        /*0058*/ 	.byte	0x04, 0x1c
        /*005a*/ 	.short	(.L_17 - .L_16)


	//   ....[0]....
.L_16:
        /*005c*/ 	.word	0x00000070


	//   ....[1]....
        /*0060*/ 	.word	0x00000140


	//----- nvinfo : EIATTR_CBANK_PARAM_SIZE
	.align		4
.L_17:
        /*0064*/ 	.byte	0x03, 0x19
        /*0066*/ 	.short	0x001c


	//----- nvinfo : EIATTR_PARAM_CBANK
	.align		4
        /*0068*/ 	.byte	0x04, 0x0a
        /*006a*/ 	.short	(.L_19 - .L_18)
	.align		4
.L_18:
        /*006c*/ 	.word	index@(.nv.constant0._Z3msePfS_S_i)
        /*0070*/ 	.short	0x0380
        /*0072*/ 	.short	0x001c


	//----- nvinfo : EIATTR_SW_WAR
	.align		4
.L_19:
        /*0074*/ 	.byte	0x04, 0x36
        /*0076*/ 	.short	(.L_21 - .L_20)
.L_20:
        /*0078*/ 	.word	0x00000008
.L_21:


//--------------------- .nv.callgraph             --------------------------
	.section	.nv.callgraph,"",@"SHT_CUDA_CALLGRAPH"
	.align	4
	.sectionentsize	8
	.align		4
        /*0000*/ 	.word	0x00000000
	.align		4
        /*0004*/ 	.word	0xffffffff
	.align		4
        /*0008*/ 	.word	0x00000000
	.align		4
        /*000c*/ 	.word	0xfffffffe
	.align		4
        /*0010*/ 	.word	0x00000000
	.align		4
        /*0014*/ 	.word	0xfffffffd
	.align		4
        /*0018*/ 	.word	0x00000000
	.align		4
        /*001c*/ 	.word	0xfffffffc


//--------------------- .text._Z3msePfS_S_i       --------------------------
	.section	.text._Z3msePfS_S_i,"ax",@progbits
	.align	128
        .global         _Z3msePfS_S_i
        .type           _Z3msePfS_S_i,@function
        .size           _Z3msePfS_S_i,(.L_x_1 - _Z3msePfS_S_i)
        .other          _Z3msePfS_S_i,@"STO_CUDA_ENTRY STV_DEFAULT"
_Z3msePfS_S_i:
.text._Z3msePfS_S_i:
[----:B------:R-:W-:Y:S01]  /*0000*/  LDC R1, c[0x0][0x37c] ;  /* 0x0000df00ff017b82 */ /* 0x000fe20000000800 */
[----:B------:R-:W0:Y:S07]  /*0010*/  S2R R0, SR_TID.X ;  /* 0x0000000000007919 */ /* 0x000e2e0000002100 */
[----:B------:R-:W0:Y:S01]  /*0020*/  S2UR UR4, SR_CTAID.X ;  /* 0x00000000000479c3 */ /* 0x000e220000002500 */
[----:B------:R-:W1:Y:S07]  /*0030*/  LDCU UR5, c[0x0][0x398] ;  /* 0x00007300ff0577ac */ /* 0x000e6e0008000800 */
[----:B------:R-:W0:Y:S02]  /*0040*/  LDC R9, c[0x0][0x360] ;  /* 0x0000d800ff097b82 */ /* 0x000e240000000800 */
[----:B0-----:R-:W-:-:S05]  /*0050*/  IMAD R9, R9, UR4, R0 ;  /* 0x0000000409097c24 */ /* 0x001fca000f8e0200 */
[----:B-1----:R-:W-:-:S13]  /*0060*/  ISETP.GE.AND P0, PT, R9, UR5, PT ;  /* 0x0000000509007c0c */ /* 0x002fda000bf06270 */
[----:B------:R-:W-:Y:S05]  /*0070*/  @P0 EXIT ;  /* 0x000000000000094d */ /* 0x000fea0003800000 */
[----:B------:R-:W0:Y:S01]  /*0080*/  LDC.64 R2, c[0x0][0x380] ;  /* 0x0000e000ff027b82 */ /* 0x000e220000000a00 */
[----:B------:R-:W1:Y:S07]  /*0090*/  LDCU.64 UR4, c[0x0][0x358] ;  /* 0x00006b00ff0477ac */ /* 0x000e6e0008000a00 */
[----:B------:R-:W2:Y:S08]  /*00a0*/  LDC.64 R4, c[0x0][0x388] ;  /* 0x0000e200ff047b82 */ /* 0x000eb00000000a00 */
[----:B------:R-:W3:Y:S01]  /*00b0*/  LDC.64 R6, c[0x0][0x390] ;  /* 0x0000e400ff067b82 */ /* 0x000ee20000000a00 */
[----:B0-----:R-:W-:-:S06]  /*00c0*/  IMAD.WIDE R2, R9, 0x4, R2 ;  /* 0x0000000409027825 */ /* 0x001fcc00078e0202 */
[----:B-1----:R-:W4:Y:S01]  /*00d0*/  LDG.E R2, desc[UR4][R2.64] ;  /* 0x0000000402027981 */ /* 0x002f22000c1e1900 */
[----:B--2---:R-:W-:-:S06]  /*00e0*/  IMAD.WIDE R4, R9, 0x4, R4 ;  /* 0x0000000409047825 */ /* 0x004fcc00078e0204 */
[----:B------:R-:W4:Y:S01]  /*00f0*/  LDG.E R5, desc[UR4][R4.64] ;  /* 0x0000000404057981 */ /* 0x000f22000c1e1900 */
[----:B---3--:R-:W-:-:S04]  /*0100*/  IMAD.WIDE R6, R9, 0x4, R6 ;  /* 0x0000000409067825 */ /* 0x008fc800078e0206 */
[----:B----4-:R-:W-:-:S04]  /*0110*/  FADD R0, R2, -R5 ;  /* 0x8000000502007221 */ /* 0x010fc80000000000 */
[----:B------:R-:W-:-:S05]  /*0120*/  FMUL R9, R0, R0 ;  /* 0x0000000000097220 */ /* 0x000fca0000400000 */
[----:B------:R-:W-:Y:S01]  /*0130*/  STG.E desc[UR4][R6.64], R9 ;  /* 0x0000000906007986 */ /* 0x000fe2000c101904 */
[----:B------:R-:W-:Y:S05]  /*0140*/  EXIT ;  /* 0x000000000000794d */ /* 0x000fea0003800000 */
.L_x_0:
[----:B------:R-:W-:-:S00]  /*0150*/  BRA `(.L_x_0) ;  /* 0xfffffffc00fc7947 */ /* 0x000fc0000383ffff */
[----:B------:R-:W-:-:S00]  /*0160*/  NOP ;  /* 0x0000000000007918 */ /* 0x000fc00000000000 */
        /* <DEDUP_REMOVED lines=9> */
.L_x_1:


//--------------------- .nv.shared.reserved.0     --------------------------
	.section	.nv.shared.reserved.0,"aw",@nobits
	.weak		__nv_reservedSMEM_offset_0_alias
	.size		__nv_reservedSMEM_offset_0_alias, 0, 64
	.other		__nv_reservedSMEM_offset_0_alias,@"STO_CUDA_RESERVED_SHARED STV_DEFAULT"
__nv_reservedSMEM_offset_0_alias:
	.zero		0
	.zero		64


//--------------------- .nv.constant0._Z3msePfS_S_i --------------------------
	.section	.nv.constant0._Z3msePfS_S_i,"a",@progbits
	.sectionflags	@""
	.align	4
.nv.constant0._Z3msePfS_S_i:
	.zero		924


//--------------------- SYMBOLS --------------------------

	.type		.nv.reservedSmem.offset0,@object
	.size		.nv.reservedSmem.offset0,0x4
